//
// Generated by LLVM NVPTX Back-End
//

.version 3.1
.target sm_20
.address_size 64

	// .globl	kernel
.visible .shared .align 4 .b8 counts[64];
                                        // @kernel
.visible .entry kernel(
	.param .u64 kernel_param_0,
	.param .u64 kernel_param_1
)
{
	.reg .s32 	%r<5>;
	.reg .s64 	%rl<11>;

// BB#0:                                // %entry
	ld.param.u64 	%rl1, [kernel_param_0];
	mov.u32 	%r1, %tid.x;
	mul.wide.s32 	%rl2, %r1, 4;
	mov.u64 	%rl3, counts;
	add.s64 	%rl4, %rl3, %rl2;
	ld.param.u64 	%rl5, [kernel_param_1];
	mov.u32 	%r2, 0;
	st.shared.u32 	[%rl4], %r2;
	add.s64 	%rl6, %rl1, %rl2;
	ld.global.s32 	%rl7, [%rl6];
	shl.b64 	%rl8, %rl7, 2;
	add.s64 	%rl9, %rl3, %rl8;
	atom.shared.add.u32 	%r3, [%rl9], 1;
	ld.shared.u32 	%r4, [%rl4];
	add.s64 	%rl10, %rl5, %rl2;
	st.global.u32 	[%rl10], %r4;
	ret;
}



// ===== COMPILED SASS (sm_100) =====

	.target	sm_100

	.elftype	@"ET_EXEC"


//--------------------- .note.nv.tkinfo           --------------------------
	.section	.note.nv.tkinfo,"",@"SHT_NOTE"
	.sectionflags	@"SHF_NOTE_NV_TKINFO"
	.tkinfo
        /*0018*/ 	.word	0x00000002
        /*0030*/ 	.string	""
        /*0030*/ 	.string	"ptxas"
        /*0030*/ 	.string	"Cuda compilation tools, release 13.0, V13.0.88"
        /*0030*/ 	.string	"Build cuda_13.0.r13.0/compiler.36424714_0"
        /*0030*/ 	.string	"-arch sm_100 "



//--------------------- .note.nv.cuinfo           --------------------------
	.section	.note.nv.cuinfo,"",@"SHT_NOTE"
	.sectionflags	@"SHF_NOTE_NV_CUINFO"
        /*0018*/ 	.short	0x0002
        /*001a*/ 	.short	0x0014
        /*001c*/ 	.short	0x0082
	.zero		2


//--------------------- .nv.info                  --------------------------
	.section	.nv.info,"",@"SHT_CUDA_INFO"
	.align	4


	//----- nvinfo : EIATTR_REGCOUNT
	.align		4
        /*0000*/ 	.byte	0x04, 0x2f
        /*0002*/ 	.short	(.L_1 - .L_0)
	.align		4
.L_0:
        /*0004*/ 	.word	index@(kernel)
        /*0008*/ 	.word	0x0000000c


	//----- nvinfo : EIATTR_FRAME_SIZE
	.align		4
.L_1:
        /*000c*/ 	.byte	0x04, 0x11
        /*000e*/ 	.short	(.L_3 - .L_2)
	.align		4
.L_2:
        /*0010*/ 	.word	index@(kernel)
        /*0014*/ 	.word	0x00000000


	//----- nvinfo : EIATTR_MIN_STACK_SIZE
	.align		4
.L_3:
        /*0018*/ 	.byte	0x04, 0x12
        /*001a*/ 	.short	(.L_5 - .L_4)
	.align		4
.L_4:
        /*001c*/ 	.word	index@(kernel)
        /*0020*/ 	.word	0x00000000
.L_5:


//--------------------- .nv.compat                --------------------------
	.section	.nv.compat,"",@"SHT_CUDA_COMPAT_INFO"
	.align	4
        /*0000*/ 	.byte	0x02, 0x09, 0x00, 0x00, 0x02, 0x02, 0x01, 0x00, 0x02, 0x05, 0x05, 0x00, 0x03, 0x07, 0x01, 0x01
        /*0010*/ 	.byte	0x02, 0x03, 0x00, 0x00, 0x02, 0x06, 0x01, 0x00, 0x04, 0x0b, 0x08, 0x00, 0x09, 0x00, 0x00, 0x00
        /*0020*/ 	.byte	0x00, 0x00, 0x00, 0x00


//--------------------- .nv.info.kernel           --------------------------
	.section	.nv.info.kernel,"",@"SHT_CUDA_INFO"
	.sectionflags	@""
	.align	4


	//----- nvinfo : EIATTR_CUDA_API_VERSION
	.align		4
        /*0000*/ 	.byte	0x04, 0x37
        /*0002*/ 	.short	(.L_7 - .L_6)
.L_6:
        /*0004*/ 	.word	0x00000082


	//----- nvinfo : EIATTR_KPARAM_INFO
	.align		4
.L_7:
        /*0008*/ 	.byte	0x04, 0x17
        /*000a*/ 	.short	(.L_9 - .L_8)
.L_8:
        /*000c*/ 	.word	0x00000000
        /*0010*/ 	.short	0x0001
        /*0012*/ 	.short	0x0008
        /*0014*/ 	.byte	0x00, 0xf0, 0x21, 0x00


	//----- nvinfo : EIATTR_KPARAM_INFO
	.align		4
.L_9:
        /*0018*/ 	.byte	0x04, 0x17
        /*001a*/ 	.short	(.L_11 - .L_10)
.L_10:
        /*001c*/ 	.word	0x00000000
        /*0020*/ 	.short	0x0000
        /*0022*/ 	.short	0x0000
        /*0024*/ 	.byte	0x00, 0xf0, 0x21, 0x00


	//----- nvinfo : EIATTR_SPARSE_MMA_MASK
	.align		4
.L_11:
        /*0028*/ 	.byte	0x03, 0x50
        /*002a*/ 	.short	0x0000


	//----- nvinfo : EIATTR_MAXREG_COUNT
	.align		4
        /*002c*/ 	.byte	0x03, 0x1b
        /*002e*/ 	.short	0x00ff


	//----- nvinfo : EIATTR_MERCURY_ISA_VERSION
	.align		4
        /*0030*/ 	.byte	0x03, 0x5f
        /*0032*/ 	.short	0x0101


	//----- nvinfo : EIATTR_VRC_CTA_INIT_COUNT
	.align		4
        /*0034*/ 	.byte	0x02, 0x4a
	.zero		1
	.zero		1


	//----- nvinfo : EIATTR_EXIT_INSTR_OFFSETS
	.align		4
        /*0038*/ 	.byte	0x04, 0x1c
        /*003a*/ 	.short	(.L_13 - .L_12)


	//   ....[0]....
.L_12:
        /*003c*/ 	.word	0x00000110


	//----- nvinfo : EIATTR_CBANK_PARAM_SIZE
	.align		4
.L_13:
        /*0040*/ 	.byte	0x03, 0x19
        /*0042*/ 	.short	0x0010


	//----- nvinfo : EIATTR_PARAM_CBANK
	.align		4
        /*0044*/ 	.byte	0x04, 0x0a
        /*0046*/ 	.short	(.L_15 - .L_14)
	.align		4
.L_14:
        /*0048*/ 	.word	index@(.nv.constant0.kernel)
        /*004c*/ 	.short	0x0380
        /*004e*/ 	.short	0x0010


	//----- nvinfo : EIATTR_SW_WAR
	.align		4
.L_15:
        /*0050*/ 	.byte	0x04, 0x36
        /*0052*/ 	.short	(.L_17 - .L_16)
.L_16:
        /*0054*/ 	.word	0x00000008
.L_17:


//--------------------- .nv.callgraph             --------------------------
	.section	.nv.callgraph,"",@"SHT_CUDA_CALLGRAPH"
	.align	4
	.sectionentsize	8
	.align		4
        /*0000*/ 	.word	0x00000000
	.align		4
        /*0004*/ 	.word	0xffffffff
	.align		4
        /*0008*/ 	.word	0x00000000
	.align		4
        /*000c*/ 	.word	0xfffffffe
	.align		4
        /*0010*/ 	.word	0x00000000
	.align		4
        /*0014*/ 	.word	0xfffffffd
	.align		4
        /*0018*/ 	.word	0x00000000
	.align		4
        /*001c*/ 	.word	0xfffffffc


//--------------------- .text.kernel              --------------------------
	.section	.text.kernel,"ax",@progbits
	.align	128
        .global         kernel
        .type           kernel,@function
        .size           kernel,(.L_x_1 - kernel)
        .other          kernel,@"STO_CUDA_ENTRY STV_DEFAULT"
kernel:
.text.kernel:
[----:B------:R-:W-:Y:S01]  /*0000*/  LDC R1, c[0x0][0x37c] ;  /* 0x0000df00ff017b82 */ /* 0x000fe20000000800 */
[----:B------:R-:W0:Y:S07]  /*0010*/  S2R R9, SR_TID.X ;  /* 0x0000000000097919 */ /* 0x000e2e0000002100 */
[----:B------:R-:W0:Y:S01]  /*0020*/  LDC.64 R2, c[0x0][0x380] ;  /* 0x0000e000ff027b82 */ /* 0x000e220000000a00 */
[----:B------:R-:W1:Y:S07]  /*0030*/  LDCU.64 UR6, c[0x0][0x358] ;  /* 0x00006b00ff0677ac */ /* 0x000e6e0008000a00 */
[----:B------:R-:W2:Y:S01]  /*0040*/  S2UR UR5, SR_CgaCtaId ;  /* 0x00000000000579c3 */ /* 0x000ea20000008800 */
[----:B------:R-:W-:-:S07]  /*0050*/  UMOV UR4, 0x400 ;  /* 0x0000040000047882 */ /* 0x000fce0000000000 */
[----:B------:R-:W3:Y:S01]  /*0060*/  LDC.64 R4, c[0x0][0x388] ;  /* 0x0000e200ff047b82 */ /* 0x000ee20000000a00 */
[----:B0-----:R-:W-:-:S06]  /*0070*/  IMAD.WIDE R2, R9, 0x4, R2 ;  /* 0x0000000409027825 */ /* 0x001fcc00078e0202 */
[----:B-1----:R-:W4:Y:S01]  /*0080*/  LDG.E R2, desc[UR6][R2.64] ;  /* 0x0000000602027981 */ /* 0x002f22000c1e1900 */
[----:B--2---:R-:W-:Y:S01]  /*0090*/  ULEA UR4, UR5, UR4, 0x18 ;  /* 0x0000000405047291 */ /* 0x004fe2000f8ec0ff */
[----:B---3--:R-:W-:-:S05]  /*00a0*/  IMAD.WIDE R4, R9, 0x4, R4 ;  /* 0x0000000409047825 */ /* 0x008fca00078e0204 */
[----:B------:R-:W-:-:S05]  /*00b0*/  LEA R0, R9, UR4, 0x2 ;  /* 0x0000000409007c11 */ /* 0x000fca000f8e10ff */
[----:B------:R-:W-:Y:S01]  /*00c0*/  STS [R0], RZ ;  /* 0x000000ff00007388 */ /* 0x000fe20000000800 */
[----:B----4-:R-:W-:-:S05]  /*00d0*/  LEA R6, R2, UR4, 0x2 ;  /* 0x0000000402067c11 */ /* 0x010fca000f8e10ff */
[----:B------:R-:W-:Y:S04]  /*00e0*/  ATOMS.POPC.INC.32 RZ, [R6+URZ] ;  /* 0x0000000006ff7f8c */ /* 0x000fe8000d8000ff */
[----:B------:R-:W0:Y:S04]  /*00f0*/  LDS R7, [R0] ;  /* 0x0000000000077984 */ /* 0x000e280000000800 */
[----:B0-----:R-:W-:Y:S01]  /*0100*/  STG.E desc[UR6][R4.64], R7 ;  /* 0x0000000704007986 */ /* 0x001fe2000c101906 */
[----:B------:R-:W-:Y:S05]  /*0110*/  EXIT ;  /* 0x000000000000794d */ /* 0x000fea0003800000 */
.L_x_0:
[----:B------:R-:W-:-:S00]  /*0120*/  BRA `(.L_x_0) ;  /* 0xfffffffc00fc7947 */ /* 0x000fc0000383ffff */
[----:B------:R-:W-:-:S00]  /*0130*/  NOP ;  /* 0x0000000000007918 */ /* 0x000fc00000000000 */
        /* <DEDUP_REMOVED lines=12> */
.L_x_1:


//--------------------- .nv.shared.kernel         --------------------------
	.section	.nv.shared.kernel,"aw",@nobits
	.sectionflags	@""
	.align	4
.nv.shared.kernel:
	.zero		1088


//--------------------- .nv.shared.reserved.0     --------------------------
	.section	.nv.shared.reserved.0,"aw",@nobits
	.weak		__nv_reservedSMEM_offset_0_alias
	.size		__nv_reservedSMEM_offset_0_alias, 0, 64
	.other		__nv_reservedSMEM_offset_0_alias,@"STO_CUDA_RESERVED_SHARED STV_DEFAULT"
__nv_reservedSMEM_offset_0_alias:
	.zero		0
	.zero		64


//--------------------- .nv.constant0.kernel      --------------------------
	.section	.nv.constant0.kernel,"a",@progbits
	.sectionflags	@""
	.align	4
.nv.constant0.kernel:
	.zero		912


//--------------------- SYMBOLS --------------------------

	.type		.nv.reservedSmem.offset0,@object
	.size		.nv.reservedSmem.offset0,0x4
	.type		.nv.reservedSmem.cap,@object
	.size		.nv.reservedSmem.cap,0x4
